//
// Generated by NVIDIA NVVM Compiler
//
// Compiler Build ID: CL-36424714
// Cuda compilation tools, release 13.0, V13.0.88
// Based on NVVM 20.0.0
//

.version 9.0
.target sm_100
.address_size 64

	// .globl	_Z8sumArrayPfS_i

.visible .entry _Z8sumArrayPfS_i(
	.param .u64 .ptr .align 1 _Z8sumArrayPfS_i_param_0,
	.param .u64 .ptr .align 1 _Z8sumArrayPfS_i_param_1,
	.param .u32 _Z8sumArrayPfS_i_param_2
)
{
	.reg .pred 	%p<2>;
	.reg .b32 	%r<6>;
	.reg .b32 	%f<3>;
	.reg .b64 	%rd<7>;

	ld.param.u64 	%rd1, [_Z8sumArrayPfS_i_param_0];
	ld.param.u64 	%rd2, [_Z8sumArrayPfS_i_param_1];
	ld.param.u32 	%r2, [_Z8sumArrayPfS_i_param_2];
	mov.u32 	%r3, %ctaid.x;
	mov.u32 	%r4, %ntid.x;
	mov.u32 	%r5, %tid.x;
	mad.lo.s32 	%r1, %r3, %r4, %r5;
	setp.ge.s32 	%p1, %r1, %r2;
	@%p1 bra 	$L__BB0_2;
	cvta.to.global.u64 	%rd3, %rd1;
	cvta.to.global.u64 	%rd4, %rd2;
	mul.wide.s32 	%rd5, %r1, 4;
	add.s64 	%rd6, %rd3, %rd5;
	ld.global.f32 	%f1, [%rd6];
	atom.global.add.f32 	%f2, [%rd4], %f1;
$L__BB0_2:
	ret;

}


// ===== COMPILED SASS (sm_100) =====

	.target	sm_100

	.elftype	@"ET_EXEC"


//--------------------- .note.nv.tkinfo           --------------------------
	.section	.note.nv.tkinfo,"",@"SHT_NOTE"
	.sectionflags	@"SHF_NOTE_NV_TKINFO"
	.tkinfo
        /*0018*/ 	.word	0x00000002
        /*0030*/ 	.string	""
        /*0030*/ 	.string	"ptxas"
        /*0030*/ 	.string	"Cuda compilation tools, release 13.0, V13.0.88"
        /*0030*/ 	.string	"Build cuda_13.0.r13.0/compiler.36424714_0"
        /*0030*/ 	.string	"-arch sm_100 -m 64 "



//--------------------- .note.nv.cuinfo           --------------------------
	.section	.note.nv.cuinfo,"",@"SHT_NOTE"
	.sectionflags	@"SHF_NOTE_NV_CUINFO"
        /*0018*/ 	.short	0x0002
        /*001a*/ 	.short	0x0064
        /*001c*/ 	.short	0x0082
	.zero		2


//--------------------- .nv.info                  --------------------------
	.section	.nv.info,"",@"SHT_CUDA_INFO"
	.align	4


	//----- nvinfo : EIATTR_REGCOUNT
	.align		4
        /*0000*/ 	.byte	0x04, 0x2f
        /*0002*/ 	.short	(.L_1 - .L_0)
	.align		4
.L_0:
        /*0004*/ 	.word	index@(_Z8sumArrayPfS_i)
        /*0008*/ 	.word	0x00000008


	//----- nvinfo : EIATTR_FRAME_SIZE
	.align		4
.L_1:
        /*000c*/ 	.byte	0x04, 0x11
        /*000e*/ 	.short	(.L_3 - .L_2)
	.align		4
.L_2:
        /*0010*/ 	.word	index@(_Z8sumArrayPfS_i)
        /*0014*/ 	.word	0x00000000


	//----- nvinfo : EIATTR_MIN_STACK_SIZE
	.align		4
.L_3:
        /*0018*/ 	.byte	0x04, 0x12
        /*001a*/ 	.short	(.L_5 - .L_4)
	.align		4
.L_4:
        /*001c*/ 	.word	index@(_Z8sumArrayPfS_i)
        /*0020*/ 	.word	0x00000000
.L_5:


//--------------------- .nv.compat                --------------------------
	.section	.nv.compat,"",@"SHT_CUDA_COMPAT_INFO"
	.align	4
        /*0000*/ 	.byte	0x02, 0x09, 0x00, 0x00, 0x02, 0x02, 0x01, 0x00, 0x02, 0x05, 0x05, 0x00, 0x03, 0x07, 0x01, 0x01
        /*0010*/ 	.byte	0x02, 0x03, 0x00, 0x00, 0x02, 0x06, 0x01, 0x00, 0x04, 0x0b, 0x08, 0x00, 0x09, 0x00, 0x00, 0x00
        /*0020*/ 	.byte	0x00, 0x00, 0x00, 0x00


//--------------------- .nv.info._Z8sumArrayPfS_i --------------------------
	.section	.nv.info._Z8sumArrayPfS_i,"",@"SHT_CUDA_INFO"
	.sectionflags	@""
	.align	4


	//----- nvinfo : EIATTR_CUDA_API_VERSION
	.align		4
        /*0000*/ 	.byte	0x04, 0x37
        /*0002*/ 	.short	(.L_7 - .L_6)
.L_6:
        /*0004*/ 	.word	0x00000082


	//----- nvinfo : EIATTR_KPARAM_INFO
	.align		4
.L_7:
        /*0008*/ 	.byte	0x04, 0x17
        /*000a*/ 	.short	(.L_9 - .L_8)
.L_8:
        /*000c*/ 	.word	0x00000000
        /*0010*/ 	.short	0x0002
        /*0012*/ 	.short	0x0010
        /*0014*/ 	.byte	0x00, 0xf0, 0x11, 0x00


	//----- nvinfo : EIATTR_KPARAM_INFO
	.align		4
.L_9:
        /*0018*/ 	.byte	0x04, 0x17
        /*001a*/ 	.short	(.L_11 - .L_10)
.L_10:
        /*001c*/ 	.word	0x00000000
        /*0020*/ 	.short	0x0001
        /*0022*/ 	.short	0x0008
        /*0024*/ 	.byte	0x00, 0xf5, 0x21, 0x00


	//----- nvinfo : EIATTR_KPARAM_INFO
	.align		4
.L_11:
        /*0028*/ 	.byte	0x04, 0x17
        /*002a*/ 	.short	(.L_13 - .L_12)
.L_12:
        /*002c*/ 	.word	0x00000000
        /*0030*/ 	.short	0x0000
        /*0032*/ 	.short	0x0000
        /*0034*/ 	.byte	0x00, 0xf5, 0x21, 0x00


	//----- nvinfo : EIATTR_SPARSE_MMA_MASK
	.align		4
.L_13:
        /*0038*/ 	.byte	0x03, 0x50
        /*003a*/ 	.short	0x0000


	//----- nvinfo : EIATTR_MAXREG_COUNT
	.align		4
        /*003c*/ 	.byte	0x03, 0x1b
        /*003e*/ 	.short	0x00ff


	//----- nvinfo : EIATTR_MERCURY_ISA_VERSION
	.align		4
        /*0040*/ 	.byte	0x03, 0x5f
        /*0042*/ 	.short	0x0101


	//----- nvinfo : EIATTR_VRC_CTA_INIT_COUNT
	.align		4
        /*0044*/ 	.byte	0x02, 0x4a
	.zero		1
	.zero		1


	//----- nvinfo : EIATTR_EXIT_INSTR_OFFSETS
	.align		4
        /*0048*/ 	.byte	0x04, 0x1c
        /*004a*/ 	.short	(.L_15 - .L_14)


	//   ....[0]....
.L_14:
        /*004c*/ 	.word	0x00000070


	//   ....[1]....
        /*0050*/ 	.word	0x000000e0


	//----- nvinfo : EIATTR_CBANK_PARAM_SIZE
	.align		4
.L_15:
        /*0054*/ 	.byte	0x03, 0x19
        /*0056*/ 	.short	0x0014


	//----- nvinfo : EIATTR_PARAM_CBANK
	.align		4
        /*0058*/ 	.byte	0x04, 0x0a
        /*005a*/ 	.short	(.L_17 - .L_16)
	.align		4
.L_16:
        /*005c*/ 	.word	index@(.nv.constant0._Z8sumArrayPfS_i)
        /*0060*/ 	.short	0x0380
        /*0062*/ 	.short	0x0014


	//----- nvinfo : EIATTR_SW_WAR
	.align		4
.L_17:
        /*0064*/ 	.byte	0x04, 0x36
        /*0066*/ 	.short	(.L_19 - .L_18)
.L_18:
        /*0068*/ 	.word	0x00000008
.L_19:


//--------------------- .nv.callgraph             --------------------------
	.section	.nv.callgraph,"",@"SHT_CUDA_CALLGRAPH"
	.align	4
	.sectionentsize	8
	.align		4
        /*0000*/ 	.word	0x00000000
	.align		4
        /*0004*/ 	.word	0xffffffff
	.align		4
        /*0008*/ 	.word	0x00000000
	.align		4
        /*000c*/ 	.word	0xfffffffe
	.align		4
        /*0010*/ 	.word	0x00000000
	.align		4
        /*0014*/ 	.word	0xfffffffd
	.align		4
        /*0018*/ 	.word	0x00000000
	.align		4
        /*001c*/ 	.word	0xfffffffc


//--------------------- .text._Z8sumArrayPfS_i    --------------------------
	.section	.text._Z8sumArrayPfS_i,"ax",@progbits
	.align	128
        .global         _Z8sumArrayPfS_i
        .type           _Z8sumArrayPfS_i,@function
        .size           _Z8sumArrayPfS_i,(.L_x_1 - _Z8sumArrayPfS_i)
        .other          _Z8sumArrayPfS_i,@"STO_CUDA_ENTRY STV_DEFAULT"
_Z8sumArrayPfS_i:
.text._Z8sumArrayPfS_i:
[----:B------:R-:W-:Y:S01]  /*0000*/  LDC R1, c[0x0][0x37c] ;  /* 0x0000df00ff017b82 */ /* 0x000fe20000000800 */
[----:B------:R-:W0:Y:S07]  /*0010*/  S2R R0, SR_TID.X ;  /* 0x0000000000007919 */ /* 0x000e2e0000002100 */
[----:B------:R-:W0:Y:S01]  /*0020*/  S2UR UR4, SR_CTAID.X ;  /* 0x00000000000479c3 */ /* 0x000e220000002500 */
[----:B------:R-:W1:Y:S07]  /*0030*/  LDCU UR5, c[0x0][0x390] ;  /* 0x00007200ff0577ac */ /* 0x000e6e0008000800 */
[----:B------:R-:W0:Y:S02]  /*0040*/  LDC R5, c[0x0][0x360] ;  /* 0x0000d800ff057b82 */ /* 0x000e240000000800 */
[----:B0-----:R-:W-:-:S05]  /*0050*/  IMAD R5, R5, UR4, R0 ;  /* 0x0000000405057c24 */ /* 0x001fca000f8e0200 */
[----:B-1----:R-:W-:-:S13]  /*0060*/  ISETP.GE.AND P0, PT, R5, UR5, PT ;  /* 0x0000000505007c0c */ /* 0x002fda000bf06270 */
[----:B------:R-:W-:Y:S05]  /*0070*/  @P0 EXIT ;  /* 0x000000000000094d */ /* 0x000fea0003800000 */
[----:B------:R-:W0:Y:S01]  /*0080*/  LDC.64 R2, c[0x0][0x380] ;  /* 0x0000e000ff027b82 */ /* 0x000e220000000a00 */
[----:B------:R-:W1:Y:S01]  /*0090*/  LDCU.64 UR4, c[0x0][0x358] ;  /* 0x00006b00ff0477ac */ /* 0x000e620008000a00 */
[----:B0-----:R-:W-:-:S06]  /*00a0*/  IMAD.WIDE R2, R5, 0x4, R2 ;  /* 0x0000000405027825 */ /* 0x001fcc00078e0202 */
[----:B-1----:R-:W2:Y:S01]  /*00b0*/  LDG.E R3, desc[UR4][R2.64] ;  /* 0x0000000402037981 */ /* 0x002ea2000c1e1900 */
[----:B------:R-:W2:Y:S03]  /*00c0*/  LDC.64 R4, c[0x0][0x388] ;  /* 0x0000e200ff047b82 */ /* 0x000ea60000000a00 */
[----:B--2---:R-:W-:Y:S01]  /*00d0*/  REDG.E.ADD.F32.FTZ.RN.STRONG.GPU desc[UR4][R4.64], R3 ;  /* 0x00000003040079a6 */ /* 0x004fe2000c12f304 */
[----:B------:R-:W-:Y:S05]  /*00e0*/  EXIT ;  /* 0x000000000000794d */ /* 0x000fea0003800000 */
.L_x_0:
[----:B------:R-:W-:-:S00]  /*00f0*/  BRA `(.L_x_0) ;  /* 0xfffffffc00fc7947 */ /* 0x000fc0000383ffff */
[----:B------:R-:W-:-:S00]  /*0100*/  NOP ;  /* 0x0000000000007918 */ /* 0x000fc00000000000 */
[----:B------:R-:W-:-:S00]  /*0110*/  NOP ;  /* 0x0000000000007918 */ /* 0x000fc00000000000 */
[----:B------:R-:W-:-:S00]  /*0120*/  NOP ;  /* 0x0000000000007918 */ /* 0x000fc00000000000 */
[----:B------:R-:W-:-:S00]  /*0130*/  NOP ;  /* 0x0000000000007918 */ /* 0x000fc00000000000 */
[----:B------:R-:W-:-:S00]  /*0140*/  NOP ;  /* 0x0000000000007918 */ /* 0x000fc00000000000 */
[----:B------:R-:W-:-:S00]  /*0150*/  NOP ;  /* 0x0000000000007918 */ /* 0x000fc00000000000 */
[----:B------:R-:W-:-:S00]  /*0160*/  NOP ;  /* 0x0000000000007918 */ /* 0x000fc00000000000 */
[----:B------:R-:W-:-:S00]  /*0170*/  NOP ;  /* 0x0000000000007918 */ /* 0x000fc00000000000 */
.L_x_1:


//--------------------- .nv.shared.reserved.0     --------------------------
	.section	.nv.shared.reserved.0,"aw",@nobits
	.weak		__nv_reservedSMEM_offset_0_alias
	.size		__nv_reservedSMEM_offset_0_alias, 0, 64
	.other		__nv_reservedSMEM_offset_0_alias,@"STO_CUDA_RESERVED_SHARED STV_DEFAULT"
__nv_reservedSMEM_offset_0_alias:
	.zero		0
	.zero		64


//--------------------- .nv.constant0._Z8sumArrayPfS_i --------------------------
	.section	.nv.constant0._Z8sumArrayPfS_i,"a",@progbits
	.sectionflags	@""
	.align	4
.nv.constant0._Z8sumArrayPfS_i:
	.zero		916


//--------------------- SYMBOLS --------------------------

	.type		.nv.reservedSmem.offset0,@object
	.size		.nv.reservedSmem.offset0,0x4
